//
// Generated by NVIDIA NVVM Compiler
//
// Compiler Build ID: CL-36424714
// Cuda compilation tools, release 13.0, V13.0.88
// Based on NVVM 20.0.0
//

.version 9.0
.target sm_100
.address_size 64

	// .globl	_Z8GPU_Sum1Pii
.extern .shared .align 16 .b8 a[];

.visible .entry _Z8GPU_Sum1Pii(
	.param .u64 .ptr .align 1 _Z8GPU_Sum1Pii_param_0,
	.param .u32 _Z8GPU_Sum1Pii_param_1
)
{
	.reg .pred 	%p<3>;
	.reg .b32 	%r<9>;
	.reg .b64 	%rd<7>;

	ld.param.u64 	%rd2, [_Z8GPU_Sum1Pii_param_0];
	cvta.to.global.u64 	%rd3, %rd2;
	mov.u32 	%r1, %tid.x;
	mov.u32 	%r8, %ntid.x;
	mul.wide.u32 	%rd4, %r1, 4;
	add.s64 	%rd1, %rd3, %rd4;
$L__BB0_1:
	setp.ge.u32 	%p1, %r1, %r8;
	@%p1 bra 	$L__BB0_3;
	mul.wide.s32 	%rd5, %r8, 4;
	add.s64 	%rd6, %rd1, %rd5;
	ld.global.u32 	%r5, [%rd6];
	ld.global.u32 	%r6, [%rd1];
	add.s32 	%r7, %r6, %r5;
	st.global.u32 	[%rd1], %r7;
$L__BB0_3:
	bar.sync 	0;
	shr.u32 	%r4, %r8, 1;
	setp.gt.u32 	%p2, %r8, 1;
	mov.u32 	%r8, %r4;
	@%p2 bra 	$L__BB0_1;
	ret;

}
	// .globl	_Z8GPU_Sum2Pii
.visible .entry _Z8GPU_Sum2Pii(
	.param .u64 .ptr .align 1 _Z8GPU_Sum2Pii_param_0,
	.param .u32 _Z8GPU_Sum2Pii_param_1
)
{
	.reg .pred 	%p<4>;
	.reg .b32 	%r<19>;
	.reg .b64 	%rd<7>;

	ld.param.u64 	%rd2, [_Z8GPU_Sum2Pii_param_0];
	cvta.to.global.u64 	%rd1, %rd2;
	mov.u32 	%r1, %tid.x;
	mov.u32 	%r18, %ntid.x;
	mul.wide.u32 	%rd3, %r1, 4;
	add.s64 	%rd4, %rd1, %rd3;
	ld.global.u32 	%r6, [%rd4];
	shl.b32 	%r7, %r1, 2;
	mov.u32 	%r8, a;
	add.s32 	%r3, %r8, %r7;
	st.shared.u32 	[%r3], %r6;
	mul.wide.s32 	%rd5, %r18, 4;
	add.s64 	%rd6, %rd4, %rd5;
	ld.global.u32 	%r9, [%rd6];
	shl.b32 	%r10, %r18, 2;
	add.s32 	%r11, %r3, %r10;
	st.shared.u32 	[%r11], %r9;
	bar.sync 	0;
$L__BB1_1:
	setp.ge.u32 	%p1, %r1, %r18;
	@%p1 bra 	$L__BB1_3;
	shl.b32 	%r12, %r18, 2;
	add.s32 	%r13, %r3, %r12;
	ld.shared.u32 	%r14, [%r13];
	ld.shared.u32 	%r15, [%r3];
	add.s32 	%r16, %r15, %r14;
	st.shared.u32 	[%r3], %r16;
$L__BB1_3:
	bar.sync 	0;
	shr.u32 	%r5, %r18, 1;
	setp.gt.u32 	%p2, %r18, 1;
	mov.u32 	%r18, %r5;
	@%p2 bra 	$L__BB1_1;
	setp.ne.s32 	%p3, %r1, 0;
	@%p3 bra 	$L__BB1_6;
	ld.shared.u32 	%r17, [a];
	st.global.u32 	[%rd1], %r17;
$L__BB1_6:
	ret;

}


// ===== COMPILED SASS (sm_100) =====

	.target	sm_100

	.elftype	@"ET_EXEC"


//--------------------- .note.nv.tkinfo           --------------------------
	.section	.note.nv.tkinfo,"",@"SHT_NOTE"
	.sectionflags	@"SHF_NOTE_NV_TKINFO"
	.tkinfo
        /*0018*/ 	.word	0x00000002
        /*0030*/ 	.string	""
        /*0030*/ 	.string	"ptxas"
        /*0030*/ 	.string	"Cuda compilation tools, release 13.0, V13.0.88"
        /*0030*/ 	.string	"Build cuda_13.0.r13.0/compiler.36424714_0"
        /*0030*/ 	.string	"-arch sm_100 -m 64 "



//--------------------- .note.nv.cuinfo           --------------------------
	.section	.note.nv.cuinfo,"",@"SHT_NOTE"
	.sectionflags	@"SHF_NOTE_NV_CUINFO"
        /*0018*/ 	.short	0x0002
        /*001a*/ 	.short	0x0064
        /*001c*/ 	.short	0x0082
	.zero		2


//--------------------- .nv.info                  --------------------------
	.section	.nv.info,"",@"SHT_CUDA_INFO"
	.align	4


	//----- nvinfo : EIATTR_REGCOUNT
	.align		4
        /*0000*/ 	.byte	0x04, 0x2f
        /*0002*/ 	.short	(.L_1 - .L_0)
	.align		4
.L_0:
        /*0004*/ 	.word	index@(_Z8GPU_Sum1Pii)
        /*0008*/ 	.word	0x0000000c


	//----- nvinfo : EIATTR_FRAME_SIZE
	.align		4
.L_1:
        /*000c*/ 	.byte	0x04, 0x11
        /*000e*/ 	.short	(.L_3 - .L_2)
	.align		4
.L_2:
        /*0010*/ 	.word	index@(_Z8GPU_Sum1Pii)
        /*0014*/ 	.word	0x00000000


	//----- nvinfo : EIATTR_REGCOUNT
	.align		4
.L_3:
        /*0018*/ 	.byte	0x04, 0x2f
        /*001a*/ 	.short	(.L_5 - .L_4)
	.align		4
.L_4:
        /*001c*/ 	.word	index@(_Z8GPU_Sum2Pii)
        /*0020*/ 	.word	0x0000000e


	//----- nvinfo : EIATTR_FRAME_SIZE
	.align		4
.L_5:
        /*0024*/ 	.byte	0x04, 0x11
        /*0026*/ 	.short	(.L_7 - .L_6)
	.align		4
.L_6:
        /*0028*/ 	.word	index@(_Z8GPU_Sum2Pii)
        /*002c*/ 	.word	0x00000000


	//----- nvinfo : EIATTR_MIN_STACK_SIZE
	.align		4
.L_7:
        /*0030*/ 	.byte	0x04, 0x12
        /*0032*/ 	.short	(.L_9 - .L_8)
	.align		4
.L_8:
        /*0034*/ 	.word	index@(_Z8GPU_Sum2Pii)
        /*0038*/ 	.word	0x00000000


	//----- nvinfo : EIATTR_MIN_STACK_SIZE
	.align		4
.L_9:
        /*003c*/ 	.byte	0x04, 0x12
        /*003e*/ 	.short	(.L_11 - .L_10)
	.align		4
.L_10:
        /*0040*/ 	.word	index@(_Z8GPU_Sum1Pii)
        /*0044*/ 	.word	0x00000000
.L_11:


//--------------------- .nv.compat                --------------------------
	.section	.nv.compat,"",@"SHT_CUDA_COMPAT_INFO"
	.align	4
        /*0000*/ 	.byte	0x02, 0x09, 0x00, 0x00, 0x02, 0x02, 0x01, 0x00, 0x02, 0x05, 0x05, 0x00, 0x03, 0x07, 0x01, 0x01
        /*0010*/ 	.byte	0x02, 0x03, 0x00, 0x00, 0x02, 0x06, 0x01, 0x00, 0x04, 0x0b, 0x08, 0x00, 0x09, 0x00, 0x00, 0x00
        /*0020*/ 	.byte	0x00, 0x00, 0x00, 0x00


//--------------------- .nv.info._Z8GPU_Sum2Pii   --------------------------
	.section	.nv.info._Z8GPU_Sum2Pii,"",@"SHT_CUDA_INFO"
	.sectionflags	@""
	.align	4


	//----- nvinfo : EIATTR_CUDA_API_VERSION
	.align		4
        /*0000*/ 	.byte	0x04, 0x37
        /*0002*/ 	.short	(.L_13 - .L_12)
.L_12:
        /*0004*/ 	.word	0x00000082


	//----- nvinfo : EIATTR_KPARAM_INFO
	.align		4
.L_13:
        /*0008*/ 	.byte	0x04, 0x17
        /*000a*/ 	.short	(.L_15 - .L_14)
.L_14:
        /*000c*/ 	.word	0x00000000
        /*0010*/ 	.short	0x0001
        /*0012*/ 	.short	0x0008
        /*0014*/ 	.byte	0x00, 0xf0, 0x11, 0x00


	//----- nvinfo : EIATTR_KPARAM_INFO
	.align		4
.L_15:
        /*0018*/ 	.byte	0x04, 0x17
        /*001a*/ 	.short	(.L_17 - .L_16)
.L_16:
        /*001c*/ 	.word	0x00000000
        /*0020*/ 	.short	0x0000
        /*0022*/ 	.short	0x0000
        /*0024*/ 	.byte	0x00, 0xf5, 0x21, 0x00


	//----- nvinfo : EIATTR_SPARSE_MMA_MASK
	.align		4
.L_17:
        /*0028*/ 	.byte	0x03, 0x50
        /*002a*/ 	.short	0x0000


	//----- nvinfo : EIATTR_MAXREG_COUNT
	.align		4
        /*002c*/ 	.byte	0x03, 0x1b
        /*002e*/ 	.short	0x00ff


	//----- nvinfo : EIATTR_NUM_BARRIERS
	.align		4
        /*0030*/ 	.byte	0x02, 0x4c
        /*0032*/ 	.byte	0x01
	.zero		1


	//----- nvinfo : EIATTR_MERCURY_ISA_VERSION
	.align		4
        /*0034*/ 	.byte	0x03, 0x5f
        /*0036*/ 	.short	0x0101


	//----- nvinfo : EIATTR_VRC_CTA_INIT_COUNT
	.align		4
        /*0038*/ 	.byte	0x02, 0x4a
	.zero		1
	.zero		1


	//----- nvinfo : EIATTR_EXIT_INSTR_OFFSETS
	.align		4
        /*003c*/ 	.byte	0x04, 0x1c
        /*003e*/ 	.short	(.L_19 - .L_18)


	//   ....[0]....
.L_18:
        /*0040*/ 	.word	0x000001c0


	//   ....[1]....
        /*0044*/ 	.word	0x00000230


	//----- nvinfo : EIATTR_CBANK_PARAM_SIZE
	.align		4
.L_19:
        /*0048*/ 	.byte	0x03, 0x19
        /*004a*/ 	.short	0x000c


	//----- nvinfo : EIATTR_PARAM_CBANK
	.align		4
        /*004c*/ 	.byte	0x04, 0x0a
        /*004e*/ 	.short	(.L_21 - .L_20)
	.align		4
.L_20:
        /*0050*/ 	.word	index@(.nv.constant0._Z8GPU_Sum2Pii)
        /*0054*/ 	.short	0x0380
        /*0056*/ 	.short	0x000c


	//----- nvinfo : EIATTR_SW_WAR
	.align		4
.L_21:
        /*0058*/ 	.byte	0x04, 0x36
        /*005a*/ 	.short	(.L_23 - .L_22)
.L_22:
        /*005c*/ 	.word	0x00000008
.L_23:


//--------------------- .nv.info._Z8GPU_Sum1Pii   --------------------------
	.section	.nv.info._Z8GPU_Sum1Pii,"",@"SHT_CUDA_INFO"
	.sectionflags	@""
	.align	4


	//----- nvinfo : EIATTR_CUDA_API_VERSION
	.align		4
        /*0000*/ 	.byte	0x04, 0x37
        /*0002*/ 	.short	(.L_25 - .L_24)
.L_24:
        /*0004*/ 	.word	0x00000082


	//----- nvinfo : EIATTR_KPARAM_INFO
	.align		4
.L_25:
        /*0008*/ 	.byte	0x04, 0x17
        /*000a*/ 	.short	(.L_27 - .L_26)
.L_26:
        /*000c*/ 	.word	0x00000000
        /*0010*/ 	.short	0x0001
        /*0012*/ 	.short	0x0008
        /*0014*/ 	.byte	0x00, 0xf0, 0x11, 0x00


	//----- nvinfo : EIATTR_KPARAM_INFO
	.align		4
.L_27:
        /*0018*/ 	.byte	0x04, 0x17
        /*001a*/ 	.short	(.L_29 - .L_28)
.L_28:
        /*001c*/ 	.word	0x00000000
        /*0020*/ 	.short	0x0000
        /*0022*/ 	.short	0x0000
        /*0024*/ 	.byte	0x00, 0xf5, 0x21, 0x00


	//----- nvinfo : EIATTR_SPARSE_MMA_MASK
	.align		4
.L_29:
        /*0028*/ 	.byte	0x03, 0x50
        /*002a*/ 	.short	0x0000


	//----- nvinfo : EIATTR_MAXREG_COUNT
	.align		4
        /*002c*/ 	.byte	0x03, 0x1b
        /*002e*/ 	.short	0x00ff


	//----- nvinfo : EIATTR_NUM_BARRIERS
	.align		4
        /*0030*/ 	.byte	0x02, 0x4c
        /*0032*/ 	.byte	0x01
	.zero		1


	//----- nvinfo : EIATTR_MERCURY_ISA_VERSION
	.align		4
        /*0034*/ 	.byte	0x03, 0x5f
        /*0036*/ 	.short	0x0101


	//----- nvinfo : EIATTR_VRC_CTA_INIT_COUNT
	.align		4
        /*0038*/ 	.byte	0x02, 0x4a
	.zero		1
	.zero		1


	//----- nvinfo : EIATTR_EXIT_INSTR_OFFSETS
	.align		4
        /*003c*/ 	.byte	0x04, 0x1c
        /*003e*/ 	.short	(.L_31 - .L_30)


	//   ....[0]....
.L_30:
        /*0040*/ 	.word	0x00000140


	//----- nvinfo : EIATTR_CRS_STACK_SIZE
	.align		4
.L_31:
        /*0044*/ 	.byte	0x04, 0x1e
        /*0046*/ 	.short	(.L_33 - .L_32)
.L_32:
        /*0048*/ 	.word	0x00000000


	//----- nvinfo : EIATTR_CBANK_PARAM_SIZE
	.align		4
.L_33:
        /*004c*/ 	.byte	0x03, 0x19
        /*004e*/ 	.short	0x000c


	//----- nvinfo : EIATTR_PARAM_CBANK
	.align		4
        /*0050*/ 	.byte	0x04, 0x0a
        /*0052*/ 	.short	(.L_35 - .L_34)
	.align		4
.L_34:
        /*0054*/ 	.word	index@(.nv.constant0._Z8GPU_Sum1Pii)
        /*0058*/ 	.short	0x0380
        /*005a*/ 	.short	0x000c


	//----- nvinfo : EIATTR_SW_WAR
	.align		4
.L_35:
        /*005c*/ 	.byte	0x04, 0x36
        /*005e*/ 	.short	(.L_37 - .L_36)
.L_36:
        /*0060*/ 	.word	0x00000008
.L_37:


//--------------------- .nv.callgraph             --------------------------
	.section	.nv.callgraph,"",@"SHT_CUDA_CALLGRAPH"
	.align	4
	.sectionentsize	8
	.align		4
        /*0000*/ 	.word	0x00000000
	.align		4
        /*0004*/ 	.word	0xffffffff
	.align		4
        /*0008*/ 	.word	0x00000000
	.align		4
        /*000c*/ 	.word	0xfffffffe
	.align		4
        /*0010*/ 	.word	0x00000000
	.align		4
        /*0014*/ 	.word	0xfffffffd
	.align		4
        /*0018*/ 	.word	0x00000000
	.align		4
        /*001c*/ 	.word	0xfffffffc


//--------------------- .text._Z8GPU_Sum2Pii      --------------------------
	.section	.text._Z8GPU_Sum2Pii,"ax",@progbits
	.align	128
        .global         _Z8GPU_Sum2Pii
        .type           _Z8GPU_Sum2Pii,@function
        .size           _Z8GPU_Sum2Pii,(.L_x_6 - _Z8GPU_Sum2Pii)
        .other          _Z8GPU_Sum2Pii,@"STO_CUDA_ENTRY STV_DEFAULT"
_Z8GPU_Sum2Pii:
.text._Z8GPU_Sum2Pii:
[----:B------:R-:W-:Y:S01]  /*0000*/  LDC R1, c[0x0][0x37c] ;  /* 0x0000df00ff017b82 */ /* 0x000fe20000000800 */
[----:B------:R-:W0:Y:S07]  /*0010*/  S2R R11, SR_TID.X ;  /* 0x00000000000b7919 */ /* 0x000e2e0000002100 */
[----:B------:R-:W0:Y:S01]  /*0020*/  LDC.64 R2, c[0x0][0x380] ;  /* 0x0000e000ff027b82 */ /* 0x000e220000000a00 */
[----:B------:R-:W1:Y:S07]  /*0030*/  LDCU.64 UR6, c[0x0][0x358] ;  /* 0x00006b00ff0677ac */ /* 0x000e6e0008000a00 */
[----:B------:R-:W2:Y:S01]  /*0040*/  LDC R0, c[0x0][0x360] ;  /* 0x0000d800ff007b82 */ /* 0x000ea20000000800 */
[----:B0-----:R-:W-:-:S04]  /*0050*/  IMAD.WIDE.U32 R2, R11, 0x4, R2 ;  /* 0x000000040b027825 */ /* 0x001fc800078e0002 */
[----:B--2---:R-:W-:Y:S02]  /*0060*/  IMAD.WIDE R4, R0, 0x4, R2 ;  /* 0x0000000400047825 */ /* 0x004fe400078e0202 */
[----:B-1----:R-:W2:Y:S04]  /*0070*/  LDG.E R2, desc[UR6][R2.64] ;  /* 0x0000000602027981 */ /* 0x002ea8000c1e1900 */
[----:B------:R-:W3:Y:S01]  /*0080*/  LDG.E R4, desc[UR6][R4.64] ;  /* 0x0000000604047981 */ /* 0x000ee2000c1e1900 */
[----:B------:R-:W0:Y:S01]  /*0090*/  S2UR UR5, SR_CgaCtaId ;  /* 0x00000000000579c3 */ /* 0x000e220000008800 */
[----:B------:R-:W-:Y:S02]  /*00a0*/  UMOV UR4, 0x400 ;  /* 0x0000040000047882 */ /* 0x000fe40000000000 */
[----:B0-----:R-:W-:-:S06]  /*00b0*/  ULEA UR4, UR5, UR4, 0x18 ;  /* 0x0000000405047291 */ /* 0x001fcc000f8ec0ff */
[----:B------:R-:W-:-:S05]  /*00c0*/  LEA R7, R11, UR4, 0x2 ;  /* 0x000000040b077c11 */ /* 0x000fca000f8e10ff */
[----:B------:R-:W-:Y:S01]  /*00d0*/  IMAD R9, R0, 0x4, R7 ;  /* 0x0000000400097824 */ /* 0x000fe200078e0207 */
[----:B--2---:R0:W-:Y:S04]  /*00e0*/  STS [R7], R2 ;  /* 0x0000000207007388 */ /* 0x0041e80000000800 */
[----:B---3--:R0:W-:Y:S01]  /*00f0*/  STS [R9], R4 ;  /* 0x0000000409007388 */ /* 0x0081e20000000800 */
[----:B------:R-:W-:Y:S06]  /*0100*/  BAR.SYNC.DEFER_BLOCKING 0x0 ;  /* 0x0000000000007b1d */ /* 0x000fec0000010000 */
.L_x_0:
[----:B------:R-:W-:-:S13]  /*0110*/  ISETP.GE.U32.AND P0, PT, R11, R0, PT ;  /* 0x000000000b00720c */ /* 0x000fda0003f06070 */
[----:B0-----:R-:W-:Y:S01]  /*0120*/  @!P0 IMAD R2, R0, 0x4, R7 ;  /* 0x0000000400028824 */ /* 0x001fe200078e0207 */
[----:B------:R-:W-:Y:S05]  /*0130*/  @!P0 LDS R3, [R7] ;  /* 0x0000000007038984 */ /* 0x000fea0000000800 */
[----:B------:R-:W0:Y:S02]  /*0140*/  @!P0 LDS R2, [R2] ;  /* 0x0000000002028984 */ /* 0x000e240000000800 */
[----:B0-----:R-:W-:-:S05]  /*0150*/  @!P0 IMAD.IADD R4, R2, 0x1, R3 ;  /* 0x0000000102048824 */ /* 0x001fca00078e0203 */
[----:B------:R1:W-:Y:S01]  /*0160*/  @!P0 STS [R7], R4 ;  /* 0x0000000407008388 */ /* 0x0003e20000000800 */
[----:B------:R-:W-:Y:S01]  /*0170*/  BAR.SYNC.DEFER_BLOCKING 0x0 ;  /* 0x0000000000007b1d */ /* 0x000fe20000010000 */
[----:B------:R-:W-:Y:S02]  /*0180*/  ISETP.GT.U32.AND P0, PT, R0, 0x1, PT ;  /* 0x000000010000780c */ /* 0x000fe40003f04070 */
[----:B------:R-:W-:-:S11]  /*0190*/  SHF.R.U32.HI R0, RZ, 0x1, R0 ;  /* 0x00000001ff007819 */ /* 0x000fd60000011600 */
[----:B-1----:R-:W-:Y:S05]  /*01a0*/  @P0 BRA `(.L_x_0) ;  /* 0xfffffffc00d80947 */ /* 0x002fea000383ffff */
[----:B------:R-:W-:-:S13]  /*01b0*/  ISETP.NE.AND P0, PT, R11, RZ, PT ;  /* 0x000000ff0b00720c */ /* 0x000fda0003f05270 */
[----:B------:R-:W-:Y:S05]  /*01c0*/  @P0 EXIT ;  /* 0x000000000000094d */ /* 0x000fea0003800000 */
[----:B------:R-:W0:Y:S01]  /*01d0*/  S2UR UR5, SR_CgaCtaId ;  /* 0x00000000000579c3 */ /* 0x000e220000008800 */
[----:B------:R-:W-:-:S07]  /*01e0*/  UMOV UR4, 0x400 ;  /* 0x0000040000047882 */ /* 0x000fce0000000000 */
[----:B------:R-:W1:Y:S01]  /*01f0*/  LDC.64 R2, c[0x0][0x380] ;  /* 0x0000e000ff027b82 */ /* 0x000e620000000a00 */
[----:B0-----:R-:W-:-:S09]  /*0200*/  ULEA UR4, UR5, UR4, 0x18 ;  /* 0x0000000405047291 */ /* 0x001fd2000f8ec0ff */
[----:B------:R-:W1:Y:S04]  /*0210*/  LDS R5, [UR4] ;  /* 0x00000004ff057984 */ /* 0x000e680008000800 */
[----:B-1----:R-:W-:Y:S01]  /*0220*/  STG.E desc[UR6][R2.64], R5 ;  /* 0x0000000502007986 */ /* 0x002fe2000c101906 */
[----:B------:R-:W-:Y:S05]  /*0230*/  EXIT ;  /* 0x000000000000794d */ /* 0x000fea0003800000 */
.L_x_1:
[----:B------:R-:W-:-:S00]  /*0240*/  BRA `(.L_x_1) ;  /* 0xfffffffc00fc7947 */ /* 0x000fc0000383ffff */
[----:B------:R-:W-:-:S00]  /*0250*/  NOP ;  /* 0x0000000000007918 */ /* 0x000fc00000000000 */
        /* <DEDUP_REMOVED lines=10> */
.L_x_6:


//--------------------- .text._Z8GPU_Sum1Pii      --------------------------
	.section	.text._Z8GPU_Sum1Pii,"ax",@progbits
	.align	128
        .global         _Z8GPU_Sum1Pii
        .type           _Z8GPU_Sum1Pii,@function
        .size           _Z8GPU_Sum1Pii,(.L_x_7 - _Z8GPU_Sum1Pii)
        .other          _Z8GPU_Sum1Pii,@"STO_CUDA_ENTRY STV_DEFAULT"
_Z8GPU_Sum1Pii:
.text._Z8GPU_Sum1Pii:
[----:B------:R-:W-:Y:S01]  /*0000*/  LDC R1, c[0x0][0x37c] ;  /* 0x0000df00ff017b82 */ /* 0x000fe20000000800 */
[----:B------:R-:W0:Y:S07]  /*0010*/  S2R R0, SR_TID.X ;  /* 0x0000000000007919 */ /* 0x000e2e0000002100 */
[----:B------:R-:W0:Y:S01]  /*0020*/  LDC.64 R2, c[0x0][0x380] ;  /* 0x0000e000ff027b82 */ /* 0x000e220000000a00 */
[----:B------:R-:W1:Y:S01]  /*0030*/  LDCU UR6, c[0x0][0x360] ;  /* 0x00006c00ff0677ac */ /* 0x000e620008000800 */
[----:B------:R-:W2:Y:S01]  /*0040*/  LDCU.64 UR4, c[0x0][0x358] ;  /* 0x00006b00ff0477ac */ /* 0x000ea20008000a00 */
[----:B-1----:R-:W-:-:S02]  /*0050*/  IMAD.U32 R7, RZ, RZ, UR6 ;  /* 0x00000006ff077e24 */ /* 0x002fc4000f8e00ff */
[----:B0-2---:R-:W-:-:S07]  /*0060*/  IMAD.WIDE.U32 R2, R0, 0x4, R2 ;  /* 0x0000000400027825 */ /* 0x005fce00078e0002 */
.L_x_4:
[----:B------:R-:W-:Y:S01]  /*0070*/  ISETP.GE.U32.AND P0, PT, R0, R7, PT ;  /* 0x000000070000720c */ /* 0x000fe20003f06070 */
[----:B------:R-:W-:-:S12]  /*0080*/  BSSY.RECONVERGENT B0, `(.L_x_2) ;  /* 0x0000007000007945 */ /* 0x000fd80003800200 */
[----:B0-----:R-:W-:Y:S05]  /*0090*/  @P0 BRA `(.L_x_3) ;  /* 0x0000000000140947 */ /* 0x001fea0003800000 */
[----:B------:R-:W-:Y:S01]  /*00a0*/  IMAD.WIDE R4, R7, 0x4, R2 ;  /* 0x0000000407047825 */ /* 0x000fe200078e0202 */
[----:B------:R-:W2:Y:S05]  /*00b0*/  LDG.E R9, desc[UR4][R2.64] ;  /* 0x0000000402097981 */ /* 0x000eaa000c1e1900 */
[----:B------:R-:W2:Y:S02]  /*00c0*/  LDG.E R4, desc[UR4][R4.64] ;  /* 0x0000000404047981 */ /* 0x000ea4000c1e1900 */
[----:B--2---:R-:W-:-:S05]  /*00d0*/  IADD3 R9, PT, PT, R4, R9, RZ ;  /* 0x0000000904097210 */ /* 0x004fca0007ffe0ff */
[----:B------:R0:W-:Y:S02]  /*00e0*/  STG.E desc[UR4][R2.64], R9 ;  /* 0x0000000902007986 */ /* 0x0001e4000c101904 */
.L_x_3:
[----:B------:R-:W-:Y:S05]  /*00f0*/  BSYNC.RECONVERGENT B0 ;  /* 0x0000000000007941 */ /* 0x000fea0003800200 */
.L_x_2:
[----:B------:R-:W-:Y:S01]  /*0100*/  BAR.SYNC.DEFER_BLOCKING 0x0 ;  /* 0x0000000000007b1d */ /* 0x000fe20000010000 */
[----:B------:R-:W-:Y:S02]  /*0110*/  ISETP.GT.U32.AND P0, PT, R7, 0x1, PT ;  /* 0x000000010700780c */ /* 0x000fe40003f04070 */
[----:B------:R-:W-:-:S11]  /*0120*/  SHF.R.U32.HI R7, RZ, 0x1, R7 ;  /* 0x00000001ff077819 */ /* 0x000fd60000011607 */
[----:B------:R-:W-:Y:S05]  /*0130*/  @P0 BRA `(.L_x_4) ;  /* 0xfffffffc00cc0947 */ /* 0x000fea000383ffff */
[----:B------:R-:W-:Y:S05]  /*0140*/  EXIT ;  /* 0x000000000000794d */ /* 0x000fea0003800000 */
.L_x_5:
        /* <DEDUP_REMOVED lines=11> */
.L_x_7:


//--------------------- .nv.shared._Z8GPU_Sum2Pii --------------------------
	.section	.nv.shared._Z8GPU_Sum2Pii,"aw",@nobits
	.sectionflags	@""
	.align	16
	.zero		1024


//--------------------- .nv.shared.reserved.0     --------------------------
	.section	.nv.shared.reserved.0,"aw",@nobits
	.weak		__nv_reservedSMEM_offset_0_alias
	.size		__nv_reservedSMEM_offset_0_alias, 0, 64
	.other		__nv_reservedSMEM_offset_0_alias,@"STO_CUDA_RESERVED_SHARED STV_DEFAULT"
__nv_reservedSMEM_offset_0_alias:
	.zero		0
	.zero		64


//--------------------- .nv.shared._Z8GPU_Sum1Pii --------------------------
	.section	.nv.shared._Z8GPU_Sum1Pii,"aw",@nobits
	.sectionflags	@""
	.align	16
	.zero		1024


//--------------------- .nv.constant0._Z8GPU_Sum2Pii --------------------------
	.section	.nv.constant0._Z8GPU_Sum2Pii,"a",@progbits
	.sectionflags	@""
	.align	4
.nv.constant0._Z8GPU_Sum2Pii:
	.zero		908


//--------------------- .nv.constant0._Z8GPU_Sum1Pii --------------------------
	.section	.nv.constant0._Z8GPU_Sum1Pii,"a",@progbits
	.sectionflags	@""
	.align	4
.nv.constant0._Z8GPU_Sum1Pii:
	.zero		908


//--------------------- SYMBOLS --------------------------

	.type		.nv.reservedSmem.offset0,@object
	.size		.nv.reservedSmem.offset0,0x4
	.type		.nv.reservedSmem.cap,@object
	.size		.nv.reservedSmem.cap,0x4
